	.headerflags	@"EF_CUDA_TEXMODE_UNIFIED EF_CUDA_64BIT_ADDRESS EF_CUDA_ACCELERATORS EF_CUDA_SM90 EF_CUDA_VIRTUAL_SM(EF_CUDA_SM90)"
	.elftype	@"ET_EXEC"


//--------------------- .nv.info                  --------------------------
	.section	.nv.info,"",@"SHT_CUDA_INFO"
	.align	4


	//----- nvinfo : EIATTR_REGCOUNT
	.align		4
        /*0000*/ 	.byte	0x04, 0x2f
        /*0002*/ 	.short	(.L_1 - .L_0)
	.align		4
.L_0:
        /*0004*/ 	.word	index@(triton_poi_fused__to_copy_2)
        /*0008*/ 	.word	0x00000009


	//----- nvinfo : EIATTR_MIN_STACK_SIZE
	.align		4
.L_1:
        /*000c*/ 	.byte	0x04, 0x12
        /*000e*/ 	.short	(.L_3 - .L_2)
	.align		4
.L_2:
        /*0010*/ 	.word	index@(triton_poi_fused__to_copy_2)
        /*0014*/ 	.word	0x00000000


	//----- nvinfo : EIATTR_FRAME_SIZE
	.align		4
.L_3:
        /*0018*/ 	.byte	0x04, 0x11
        /*001a*/ 	.short	(.L_5 - .L_4)
	.align		4
.L_4:
        /*001c*/ 	.word	index@(triton_poi_fused__to_copy_2)
        /*0020*/ 	.word	0x00000000


	//----- nvinfo : EIATTR_MIN_STACK_SIZE
	.align		4
.L_5:
        /*0024*/ 	.byte	0x04, 0x12
        /*0026*/ 	.short	(.L_7 - .L_6)
	.align		4
.L_6:
        /*0028*/ 	.word	index@(triton_poi_fused__to_copy_2)
        /*002c*/ 	.word	0x00000000
.L_7:


//--------------------- .nv.info.triton_poi_fused__to_copy_2 --------------------------
	.section	.nv.info.triton_poi_fused__to_copy_2,"",@"SHT_CUDA_INFO"
	.sectionflags	@""
	.align	4


	//----- nvinfo : EIATTR_CUDA_API_VERSION
	.align		4
        /*0000*/ 	.byte	0x04, 0x37
        /*0002*/ 	.short	(.L_9 - .L_8)
.L_8:
        /*0004*/ 	.word	0x0000007c


	//----- nvinfo : EIATTR_KPARAM_INFO
	.align		4
.L_9:
        /*0008*/ 	.byte	0x04, 0x17
        /*000a*/ 	.short	(.L_11 - .L_10)
.L_10:
        /*000c*/ 	.word	0x00000000
        /*0010*/ 	.short	0x0001
        /*0012*/ 	.short	0x0008
        /*0014*/ 	.byte	0x00, 0xf0, 0x11, 0x00


	//----- nvinfo : EIATTR_KPARAM_INFO
	.align		4
.L_11:
        /*0018*/ 	.byte	0x04, 0x17
        /*001a*/ 	.short	(.L_13 - .L_12)
.L_12:
        /*001c*/ 	.word	0x00000000
        /*0020*/ 	.short	0x0000
        /*0022*/ 	.short	0x0000
        /*0024*/ 	.byte	0x00, 0xf4, 0x21, 0x00


	//----- nvinfo : EIATTR_SPARSE_MMA_MASK
	.align		4
.L_13:
        /*0028*/ 	.byte	0x03, 0x50
        /*002a*/ 	.short	0x0000


	//----- nvinfo : EIATTR_MAXREG_COUNT
	.align		4
        /*002c*/ 	.byte	0x03, 0x1b
        /*002e*/ 	.short	0x00ff


	//----- nvinfo : EIATTR_EXIT_INSTR_OFFSETS
	.align		4
        /*0030*/ 	.byte	0x04, 0x1c
        /*0032*/ 	.short	(.L_15 - .L_14)


	//   ....[0]....
.L_14:
        /*0034*/ 	.word	0x000000e0


	//   ....[1]....
        /*0038*/ 	.word	0x00000110


	//----- nvinfo : EIATTR_REQNTID
	.align		4
.L_15:
        /*003c*/ 	.byte	0x04, 0x10
        /*003e*/ 	.short	(.L_17 - .L_16)
.L_16:
        /*0040*/ 	.word	0x00000020
        /*0044*/ 	.word	0x00000001
        /*0048*/ 	.word	0x00000001


	//----- nvinfo : EIATTR_CBANK_PARAM_SIZE
	.align		4
.L_17:
        /*004c*/ 	.byte	0x03, 0x19
        /*004e*/ 	.short	0x000c


	//----- nvinfo : EIATTR_PARAM_CBANK
	.align		4
        /*0050*/ 	.byte	0x04, 0x0a
        /*0052*/ 	.short	(.L_19 - .L_18)
	.align		4
.L_18:
        /*0054*/ 	.word	index@(.nv.constant0.triton_poi_fused__to_copy_2)
        /*0058*/ 	.short	0x0210
        /*005a*/ 	.short	0x000c


	//----- nvinfo : EIATTR_SW_WAR
	.align		4
.L_19:
        /*005c*/ 	.byte	0x04, 0x36
        /*005e*/ 	.short	(.L_21 - .L_20)
.L_20:
        /*0060*/ 	.word	0x00000008
.L_21:


//--------------------- .nv.callgraph             --------------------------
	.section	.nv.callgraph,"",@"SHT_CUDA_CALLGRAPH"
	.align	4
	.sectionentsize	8
	.align		4
        /*0000*/ 	.word	0x00000000
	.align		4
        /*0004*/ 	.word	0xffffffff
	.align		4
        /*0008*/ 	.word	0x00000000
	.align		4
        /*000c*/ 	.word	0xfffffffe
	.align		4
        /*0010*/ 	.word	0x00000000
	.align		4
        /*0014*/ 	.word	0xfffffffd
	.align		4
        /*0018*/ 	.word	0x00000000
	.align		4
        /*001c*/ 	.word	0xfffffffc


//--------------------- .text.triton_poi_fused__to_copy_2 --------------------------
	.section	.text.triton_poi_fused__to_copy_2,"ax",@progbits
	.align	128
        .global         triton_poi_fused__to_copy_2
        .type           triton_poi_fused__to_copy_2,@function
        .size           triton_poi_fused__to_copy_2,(.L_x_1 - triton_poi_fused__to_copy_2)
        .other          triton_poi_fused__to_copy_2,@"STO_CUDA_ENTRY STV_DEFAULT"
triton_poi_fused__to_copy_2:
.text.triton_poi_fused__to_copy_2:
[----:B------:R-:W0:Y:S02]  /*0000*/  LDC R1, c[0x0][0x28] ;  /* 0x00000a00ff017b82 */ /* 0x000e240000000800 */
[----:B------:R-:W1:Y:S01]  /*0010*/  S2R R6, SR_TID.X ;  /* 0x0000000000067919 */ /* 0x000e620000002100 */
[----:B------:R-:W2:Y:S01]  /*0020*/  LDC.64 R2, c[0x0][0x210] ;  /* 0x00008400ff027b82 */ /* 0x000ea20000000a00 */
[----:B------:R-:W3:Y:S01]  /*0030*/  S2R R5, SR_CTAID.X ;  /* 0x0000000000057919 */ /* 0x000ee20000002500 */
[C---:B-1----:R-:W-:Y:S02]  /*0040*/  LOP3.LUT R0, R6.reuse, 0x3, RZ, 0xc0, !PT ;  /* 0x0000000306007812 */ /* 0x042fe400078ec0ff */
[----:B------:R-:W-:-:S03]  /*0050*/  LOP3.LUT P0, RZ, R6, 0x1c, RZ, 0xc0, !PT ;  /* 0x0000001c06ff7812 */ /* 0x000fc6000780c0ff */
[----:B---3--:R-:W-:-:S04]  /*0060*/  IMAD R5, R5, 0x4, R0 ;  /* 0x0000000405057824 */ /* 0x008fc800078e0200 */
[C---:B--2---:R-:W-:Y:S01]  /*0070*/  IMAD.WIDE R2, R5.reuse, 0x8, R2 ;  /* 0x0000000805027825 */ /* 0x044fe200078e0202 */
[----:B------:R-:W-:Y:S02]  /*0080*/  I2FP.F32.S32 R0, R5 ;  /* 0x0000000500007245 */ /* 0x000fe40000201400 */
[----:B------:R-:W-:-:S03]  /*0090*/  ISETP.LT.AND P0, PT, R5, 0x4, !P0 ;  /* 0x000000040500780c */ /* 0x000fc60004701270 */
[----:B------:R-:W-:-:S05]  /*00a0*/  FMUL R0, R0, 4.3333334922790527344 ;  /* 0x408aaaab00007820 */ /* 0x000fca0000400000 */
[----:B------:R-:W-:-:S04]  /*00b0*/  FMNMX R0, RZ, R0, !PT ;  /* 0x00000000ff007209 */ /* 0x000fc80007800000 */
[----:B------:R-:W1:Y:S02]  /*00c0*/  F2I.TRUNC.NTZ R4, R0 ;  /* 0x0000000000047305 */ /* 0x000e64000020f100 */
[----:B-1----:R-:W-:Y:S01]  /*00d0*/  SHF.R.S32.HI R5, RZ, 0x1f, R4 ;  /* 0x0000001fff057819 */ /* 0x002fe20000011404 */
[----:B------:R-:W-:Y:S06]  /*00e0*/  @!P0 EXIT ;  /* 0x000000000000894d */ /* 0x000fec0003800000 */
[----:B------:R-:W-:Y:S02]  /*00f0*/  ULDC.64 UR4, c[0x0][0x208] ;  /* 0x0000820000047ab9 */ /* 0x000fe40000000a00 */
[----:B------:R-:W-:Y:S01]  /*0100*/  STG.E.64 desc[UR4][R2.64], R4 ;  /* 0x0000000402007986 */ /* 0x000fe2000c101b04 */
[----:B------:R-:W-:Y:S05]  /*0110*/  EXIT ;  /* 0x000000000000794d */ /* 0x000fea0003800000 */
.L_x_0:
[----:B------:R-:W-:-:S00]  /*0120*/  BRA `(.L_x_0) ;  /* 0xfffffffc00fc7947 */ /* 0x000fc0000383ffff */
[----:B------:R-:W-:-:S00]  /*0130*/  NOP ;  /* 0x0000000000007918 */ /* 0x000fc00000000000 */
        /* <DEDUP_REMOVED lines=12> */
.L_x_1:


//--------------------- .nv.constant0.triton_poi_fused__to_copy_2 --------------------------
	.section	.nv.constant0.triton_poi_fused__to_copy_2,"a",@progbits
	.sectionflags	@""
	.align	4
.nv.constant0.triton_poi_fused__to_copy_2:
	.zero		540
